//
// Generated by NVIDIA NVVM Compiler
//
// Compiler Build ID: CL-36424714
// Cuda compilation tools, release 13.0, V13.0.88
// Based on NVVM 20.0.0
//

.version 9.0
.target sm_100
.address_size 64

	// .globl	_Z12flush_kernelPfm

.visible .entry _Z12flush_kernelPfm(
	.param .u64 .ptr .align 1 _Z12flush_kernelPfm_param_0,
	.param .u64 _Z12flush_kernelPfm_param_1
)
{
	.reg .pred 	%p<2>;
	.reg .b32 	%r<5>;
	.reg .b32 	%f<3>;
	.reg .b64 	%rd<7>;

	ld.param.u64 	%rd2, [_Z12flush_kernelPfm_param_0];
	ld.param.u64 	%rd3, [_Z12flush_kernelPfm_param_1];
	mov.u32 	%r1, %ctaid.x;
	mov.u32 	%r2, %ntid.x;
	mov.u32 	%r3, %tid.x;
	mad.lo.s32 	%r4, %r1, %r2, %r3;
	cvt.u64.u32 	%rd1, %r4;
	setp.le.u64 	%p1, %rd3, %rd1;
	@%p1 bra 	$L__BB0_2;
	cvta.to.global.u64 	%rd4, %rd2;
	shl.b64 	%rd5, %rd1, 2;
	add.s64 	%rd6, %rd4, %rd5;
	ld.global.f32 	%f1, [%rd6];
	mul.f32 	%f2, %f1, 0f3F800008;
	st.global.f32 	[%rd6], %f2;
$L__BB0_2:
	ret;

}


// ===== COMPILED SASS (sm_100) =====

	.target	sm_100

	.elftype	@"ET_EXEC"


//--------------------- .note.nv.tkinfo           --------------------------
	.section	.note.nv.tkinfo,"",@"SHT_NOTE"
	.sectionflags	@"SHF_NOTE_NV_TKINFO"
	.tkinfo
        /*0018*/ 	.word	0x00000002
        /*0030*/ 	.string	""
        /*0030*/ 	.string	"ptxas"
        /*0030*/ 	.string	"Cuda compilation tools, release 13.0, V13.0.88"
        /*0030*/ 	.string	"Build cuda_13.0.r13.0/compiler.36424714_0"
        /*0030*/ 	.string	"-arch sm_100 -m 64 "



//--------------------- .note.nv.cuinfo           --------------------------
	.section	.note.nv.cuinfo,"",@"SHT_NOTE"
	.sectionflags	@"SHF_NOTE_NV_CUINFO"
        /*0018*/ 	.short	0x0002
        /*001a*/ 	.short	0x0064
        /*001c*/ 	.short	0x0082
	.zero		2


//--------------------- .nv.info                  --------------------------
	.section	.nv.info,"",@"SHT_CUDA_INFO"
	.align	4


	//----- nvinfo : EIATTR_REGCOUNT
	.align		4
        /*0000*/ 	.byte	0x04, 0x2f
        /*0002*/ 	.short	(.L_1 - .L_0)
	.align		4
.L_0:
        /*0004*/ 	.word	index@(_Z12flush_kernelPfm)
        /*0008*/ 	.word	0x00000008


	//----- nvinfo : EIATTR_FRAME_SIZE
	.align		4
.L_1:
        /*000c*/ 	.byte	0x04, 0x11
        /*000e*/ 	.short	(.L_3 - .L_2)
	.align		4
.L_2:
        /*0010*/ 	.word	index@(_Z12flush_kernelPfm)
        /*0014*/ 	.word	0x00000000


	//----- nvinfo : EIATTR_MIN_STACK_SIZE
	.align		4
.L_3:
        /*0018*/ 	.byte	0x04, 0x12
        /*001a*/ 	.short	(.L_5 - .L_4)
	.align		4
.L_4:
        /*001c*/ 	.word	index@(_Z12flush_kernelPfm)
        /*0020*/ 	.word	0x00000000
.L_5:


//--------------------- .nv.compat                --------------------------
	.section	.nv.compat,"",@"SHT_CUDA_COMPAT_INFO"
	.align	4
        /*0000*/ 	.byte	0x02, 0x09, 0x00, 0x00, 0x02, 0x02, 0x01, 0x00, 0x02, 0x05, 0x05, 0x00, 0x03, 0x07, 0x01, 0x01
        /*0010*/ 	.byte	0x02, 0x03, 0x00, 0x00, 0x02, 0x06, 0x01, 0x00, 0x04, 0x0b, 0x08, 0x00, 0x09, 0x00, 0x00, 0x00
        /*0020*/ 	.byte	0x00, 0x00, 0x00, 0x00


//--------------------- .nv.info._Z12flush_kernelPfm --------------------------
	.section	.nv.info._Z12flush_kernelPfm,"",@"SHT_CUDA_INFO"
	.sectionflags	@""
	.align	4


	//----- nvinfo : EIATTR_CUDA_API_VERSION
	.align		4
        /*0000*/ 	.byte	0x04, 0x37
        /*0002*/ 	.short	(.L_7 - .L_6)
.L_6:
        /*0004*/ 	.word	0x00000082


	//----- nvinfo : EIATTR_KPARAM_INFO
	.align		4
.L_7:
        /*0008*/ 	.byte	0x04, 0x17
        /*000a*/ 	.short	(.L_9 - .L_8)
.L_8:
        /*000c*/ 	.word	0x00000000
        /*0010*/ 	.short	0x0001
        /*0012*/ 	.short	0x0008
        /*0014*/ 	.byte	0x00, 0xf0, 0x21, 0x00


	//----- nvinfo : EIATTR_KPARAM_INFO
	.align		4
.L_9:
        /*0018*/ 	.byte	0x04, 0x17
        /*001a*/ 	.short	(.L_11 - .L_10)
.L_10:
        /*001c*/ 	.word	0x00000000
        /*0020*/ 	.short	0x0000
        /*0022*/ 	.short	0x0000
        /*0024*/ 	.byte	0x00, 0xf5, 0x21, 0x00


	//----- nvinfo : EIATTR_SPARSE_MMA_MASK
	.align		4
.L_11:
        /*0028*/ 	.byte	0x03, 0x50
        /*002a*/ 	.short	0x0000


	//----- nvinfo : EIATTR_MAXREG_COUNT
	.align		4
        /*002c*/ 	.byte	0x03, 0x1b
        /*002e*/ 	.short	0x00ff


	//----- nvinfo : EIATTR_MERCURY_ISA_VERSION
	.align		4
        /*0030*/ 	.byte	0x03, 0x5f
        /*0032*/ 	.short	0x0101


	//----- nvinfo : EIATTR_VRC_CTA_INIT_COUNT
	.align		4
        /*0034*/ 	.byte	0x02, 0x4a
	.zero		1
	.zero		1


	//----- nvinfo : EIATTR_EXIT_INSTR_OFFSETS
	.align		4
        /*0038*/ 	.byte	0x04, 0x1c
        /*003a*/ 	.short	(.L_13 - .L_12)


	//   ....[0]....
.L_12:
        /*003c*/ 	.word	0x00000080


	//   ....[1]....
        /*0040*/ 	.word	0x00000100


	//----- nvinfo : EIATTR_CBANK_PARAM_SIZE
	.align		4
.L_13:
        /*0044*/ 	.byte	0x03, 0x19
        /*0046*/ 	.short	0x0010


	//----- nvinfo : EIATTR_PARAM_CBANK
	.align		4
        /*0048*/ 	.byte	0x04, 0x0a
        /*004a*/ 	.short	(.L_15 - .L_14)
	.align		4
.L_14:
        /*004c*/ 	.word	index@(.nv.constant0._Z12flush_kernelPfm)
        /*0050*/ 	.short	0x0380
        /*0052*/ 	.short	0x0010


	//----- nvinfo : EIATTR_SW_WAR
	.align		4
.L_15:
        /*0054*/ 	.byte	0x04, 0x36
        /*0056*/ 	.short	(.L_17 - .L_16)
.L_16:
        /*0058*/ 	.word	0x00000008
.L_17:


//--------------------- .nv.callgraph             --------------------------
	.section	.nv.callgraph,"",@"SHT_CUDA_CALLGRAPH"
	.align	4
	.sectionentsize	8
	.align		4
        /*0000*/ 	.word	0x00000000
	.align		4
        /*0004*/ 	.word	0xffffffff
	.align		4
        /*0008*/ 	.word	0x00000000
	.align		4
        /*000c*/ 	.word	0xfffffffe
	.align		4
        /*0010*/ 	.word	0x00000000
	.align		4
        /*0014*/ 	.word	0xfffffffd
	.align		4
        /*0018*/ 	.word	0x00000000
	.align		4
        /*001c*/ 	.word	0xfffffffc


//--------------------- .text._Z12flush_kernelPfm --------------------------
	.section	.text._Z12flush_kernelPfm,"ax",@progbits
	.align	128
        .global         _Z12flush_kernelPfm
        .type           _Z12flush_kernelPfm,@function
        .size           _Z12flush_kernelPfm,(.L_x_1 - _Z12flush_kernelPfm)
        .other          _Z12flush_kernelPfm,@"STO_CUDA_ENTRY STV_DEFAULT"
_Z12flush_kernelPfm:
.text._Z12flush_kernelPfm:
[----:B------:R-:W-:Y:S01]  /*0000*/  LDC R1, c[0x0][0x37c] ;  /* 0x0000df00ff017b82 */ /* 0x000fe20000000800 */
[----:B------:R-:W0:Y:S07]  /*0010*/  S2R R3, SR_TID.X ;  /* 0x0000000000037919 */ /* 0x000e2e0000002100 */
[----:B------:R-:W0:Y:S01]  /*0020*/  S2UR UR4, SR_CTAID.X ;  /* 0x00000000000479c3 */ /* 0x000e220000002500 */
[----:B------:R-:W1:Y:S07]  /*0030*/  LDCU.64 UR6, c[0x0][0x388] ;  /* 0x00007100ff0677ac */ /* 0x000e6e0008000a00 */
[----:B------:R-:W0:Y:S02]  /*0040*/  LDC R0, c[0x0][0x360] ;  /* 0x0000d800ff007b82 */ /* 0x000e240000000800 */
[----:B0-----:R-:W-:-:S05]  /*0050*/  IMAD R0, R0, UR4, R3 ;  /* 0x0000000400007c24 */ /* 0x001fca000f8e0203 */
[----:B-1----:R-:W-:-:S04]  /*0060*/  ISETP.GE.U32.AND P0, PT, R0, UR6, PT ;  /* 0x0000000600007c0c */ /* 0x002fc8000bf06070 */
[----:B------:R-:W-:-:S13]  /*0070*/  ISETP.GE.U32.AND.EX P0, PT, RZ, UR7, PT, P0 ;  /* 0x00000007ff007c0c */ /* 0x000fda000bf06100 */
[----:B------:R-:W-:Y:S05]  /*0080*/  @P0 EXIT ;  /* 0x000000000000094d */ /* 0x000fea0003800000 */
[----:B------:R-:W0:Y:S01]  /*0090*/  LDCU.64 UR6, c[0x0][0x380] ;  /* 0x00007000ff0677ac */ /* 0x000e220008000a00 */
[----:B------:R-:W1:Y:S01]  /*00a0*/  LDCU.64 UR4, c[0x0][0x358] ;  /* 0x00006b00ff0477ac */ /* 0x000e620008000a00 */
[----:B0-----:R-:W-:-:S04]  /*00b0*/  LEA R2, P0, R0, UR6, 0x2 ;  /* 0x0000000600027c11 */ /* 0x001fc8000f8010ff */
[----:B------:R-:W-:-:S05]  /*00c0*/  LEA.HI.X R3, R0, UR7, RZ, 0x2, P0 ;  /* 0x0000000700037c11 */ /* 0x000fca00080f14ff */
[----:B-1----:R-:W2:Y:S02]  /*00d0*/  LDG.E R0, desc[UR4][R2.64] ;  /* 0x0000000402007981 */ /* 0x002ea4000c1e1900 */
[----:B--2---:R-:W-:-:S05]  /*00e0*/  FMUL R5, R0, 1.0000009536743164062 ;  /* 0x3f80000800057820 */ /* 0x004fca0000400000 */
[----:B------:R-:W-:Y:S01]  /*00f0*/  STG.E desc[UR4][R2.64], R5 ;  /* 0x0000000502007986 */ /* 0x000fe2000c101904 */
[----:B------:R-:W-:Y:S05]  /*0100*/  EXIT ;  /* 0x000000000000794d */ /* 0x000fea0003800000 */
.L_x_0:
[----:B------:R-:W-:-:S00]  /*0110*/  BRA `(.L_x_0) ;  /* 0xfffffffc00fc7947 */ /* 0x000fc0000383ffff */
[----:B------:R-:W-:-:S00]  /*0120*/  NOP ;  /* 0x0000000000007918 */ /* 0x000fc00000000000 */
        /* <DEDUP_REMOVED lines=13> */
.L_x_1:


//--------------------- .nv.shared.reserved.0     --------------------------
	.section	.nv.shared.reserved.0,"aw",@nobits
	.weak		__nv_reservedSMEM_offset_0_alias
	.size		__nv_reservedSMEM_offset_0_alias, 0, 64
	.other		__nv_reservedSMEM_offset_0_alias,@"STO_CUDA_RESERVED_SHARED STV_DEFAULT"
__nv_reservedSMEM_offset_0_alias:
	.zero		0
	.zero		64


//--------------------- .nv.constant0._Z12flush_kernelPfm --------------------------
	.section	.nv.constant0._Z12flush_kernelPfm,"a",@progbits
	.sectionflags	@""
	.align	4
.nv.constant0._Z12flush_kernelPfm:
	.zero		912


//--------------------- SYMBOLS --------------------------

	.type		.nv.reservedSmem.offset0,@object
	.size		.nv.reservedSmem.offset0,0x4
